	.headerflags	@"EF_CUDA_TEXMODE_UNIFIED EF_CUDA_64BIT_ADDRESS EF_CUDA_ACCELERATORS EF_CUDA_SM90 EF_CUDA_VIRTUAL_SM(EF_CUDA_SM90)"
	.elftype	@"ET_EXEC"


//--------------------- .nv.info                  --------------------------
	.section	.nv.info,"",@"SHT_CUDA_INFO"
	.align	4


	//----- nvinfo : EIATTR_REGCOUNT
	.align		4
        /*0000*/ 	.byte	0x04, 0x2f
        /*0002*/ 	.short	(.L_1 - .L_0)
	.align		4
.L_0:
        /*0004*/ 	.word	index@(triton_poi_fused_add_clamp_13)
        /*0008*/ 	.word	0x00000008


	//----- nvinfo : EIATTR_MIN_STACK_SIZE
	.align		4
.L_1:
        /*000c*/ 	.byte	0x04, 0x12
        /*000e*/ 	.short	(.L_3 - .L_2)
	.align		4
.L_2:
        /*0010*/ 	.word	index@(triton_poi_fused_add_clamp_13)
        /*0014*/ 	.word	0x00000000


	//----- nvinfo : EIATTR_FRAME_SIZE
	.align		4
.L_3:
        /*0018*/ 	.byte	0x04, 0x11
        /*001a*/ 	.short	(.L_5 - .L_4)
	.align		4
.L_4:
        /*001c*/ 	.word	index@(triton_poi_fused_add_clamp_13)
        /*0020*/ 	.word	0x00000000


	//----- nvinfo : EIATTR_MIN_STACK_SIZE
	.align		4
.L_5:
        /*0024*/ 	.byte	0x04, 0x12
        /*0026*/ 	.short	(.L_7 - .L_6)
	.align		4
.L_6:
        /*0028*/ 	.word	index@(triton_poi_fused_add_clamp_13)
        /*002c*/ 	.word	0x00000000
.L_7:


//--------------------- .nv.info.triton_poi_fused_add_clamp_13 --------------------------
	.section	.nv.info.triton_poi_fused_add_clamp_13,"",@"SHT_CUDA_INFO"
	.sectionflags	@""
	.align	4


	//----- nvinfo : EIATTR_CUDA_API_VERSION
	.align		4
        /*0000*/ 	.byte	0x04, 0x37
        /*0002*/ 	.short	(.L_9 - .L_8)
.L_8:
        /*0004*/ 	.word	0x0000007c


	//----- nvinfo : EIATTR_KPARAM_INFO
	.align		4
.L_9:
        /*0008*/ 	.byte	0x04, 0x17
        /*000a*/ 	.short	(.L_11 - .L_10)
.L_10:
        /*000c*/ 	.word	0x00000000
        /*0010*/ 	.short	0x0001
        /*0012*/ 	.short	0x0008
        /*0014*/ 	.byte	0x00, 0xf0, 0x11, 0x00


	//----- nvinfo : EIATTR_KPARAM_INFO
	.align		4
.L_11:
        /*0018*/ 	.byte	0x04, 0x17
        /*001a*/ 	.short	(.L_13 - .L_12)
.L_12:
        /*001c*/ 	.word	0x00000000
        /*0020*/ 	.short	0x0000
        /*0022*/ 	.short	0x0000
        /*0024*/ 	.byte	0x00, 0xf4, 0x21, 0x00


	//----- nvinfo : EIATTR_SPARSE_MMA_MASK
	.align		4
.L_13:
        /*0028*/ 	.byte	0x03, 0x50
        /*002a*/ 	.short	0x0000


	//----- nvinfo : EIATTR_MAXREG_COUNT
	.align		4
        /*002c*/ 	.byte	0x03, 0x1b
        /*002e*/ 	.short	0x00ff


	//----- nvinfo : EIATTR_EXIT_INSTR_OFFSETS
	.align		4
        /*0030*/ 	.byte	0x04, 0x1c
        /*0032*/ 	.short	(.L_15 - .L_14)


	//   ....[0]....
.L_14:
        /*0034*/ 	.word	0x00000120


	//   ....[1]....
        /*0038*/ 	.word	0x00000150


	//----- nvinfo : EIATTR_REQNTID
	.align		4
.L_15:
        /*003c*/ 	.byte	0x04, 0x10
        /*003e*/ 	.short	(.L_17 - .L_16)
.L_16:
        /*0040*/ 	.word	0x00000020
        /*0044*/ 	.word	0x00000001
        /*0048*/ 	.word	0x00000001


	//----- nvinfo : EIATTR_CBANK_PARAM_SIZE
	.align		4
.L_17:
        /*004c*/ 	.byte	0x03, 0x19
        /*004e*/ 	.short	0x000c


	//----- nvinfo : EIATTR_PARAM_CBANK
	.align		4
        /*0050*/ 	.byte	0x04, 0x0a
        /*0052*/ 	.short	(.L_19 - .L_18)
	.align		4
.L_18:
        /*0054*/ 	.word	index@(.nv.constant0.triton_poi_fused_add_clamp_13)
        /*0058*/ 	.short	0x0210
        /*005a*/ 	.short	0x000c


	//----- nvinfo : EIATTR_SW_WAR
	.align		4
.L_19:
        /*005c*/ 	.byte	0x04, 0x36
        /*005e*/ 	.short	(.L_21 - .L_20)
.L_20:
        /*0060*/ 	.word	0x00000008
.L_21:


//--------------------- .nv.callgraph             --------------------------
	.section	.nv.callgraph,"",@"SHT_CUDA_CALLGRAPH"
	.align	4
	.sectionentsize	8
	.align		4
        /*0000*/ 	.word	0x00000000
	.align		4
        /*0004*/ 	.word	0xffffffff
	.align		4
        /*0008*/ 	.word	0x00000000
	.align		4
        /*000c*/ 	.word	0xfffffffe
	.align		4
        /*0010*/ 	.word	0x00000000
	.align		4
        /*0014*/ 	.word	0xfffffffd
	.align		4
        /*0018*/ 	.word	0x00000000
	.align		4
        /*001c*/ 	.word	0xfffffffc


//--------------------- .text.triton_poi_fused_add_clamp_13 --------------------------
	.section	.text.triton_poi_fused_add_clamp_13,"ax",@progbits
	.align	128
        .global         triton_poi_fused_add_clamp_13
        .type           triton_poi_fused_add_clamp_13,@function
        .size           triton_poi_fused_add_clamp_13,(.L_x_1 - triton_poi_fused_add_clamp_13)
        .other          triton_poi_fused_add_clamp_13,@"STO_CUDA_ENTRY STV_DEFAULT"
triton_poi_fused_add_clamp_13:
.text.triton_poi_fused_add_clamp_13:
[----:B------:R-:W0:Y:S02]  /*0000*/  LDC R1, c[0x0][0x28] ;  /* 0x00000a00ff017b82 */ /* 0x000e240000000800 */
[----:B------:R-:W1:Y:S01]  /*0010*/  S2R R2, SR_TID.X ;  /* 0x0000000000027919 */ /* 0x000e620000002100 */
[----:B------:R-:W-:Y:S01]  /*0020*/  IMAD.MOV.U32 R5, RZ, RZ, 0x3e400000 ;  /* 0x3e400000ff057424 */ /* 0x000fe200078e00ff */
[----:B------:R-:W2:Y:S01]  /*0030*/  S2R R3, SR_CTAID.X ;  /* 0x0000000000037919 */ /* 0x000ea20000002500 */
[C---:B-1----:R-:W-:Y:S02]  /*0040*/  LOP3.LUT R0, R2.reuse, 0xf, RZ, 0xc0, !PT ;  /* 0x0000000f02007812 */ /* 0x042fe400078ec0ff */
[----:B------:R-:W-:-:S03]  /*0050*/  LOP3.LUT P0, RZ, R2, 0x10, RZ, 0xc0, !PT ;  /* 0x0000001002ff7812 */ /* 0x000fc6000780c0ff */
[----:B--2---:R-:W-:-:S05]  /*0060*/  IMAD R3, R3, 0x10, R0 ;  /* 0x0000001003037824 */ /* 0x004fca00078e0200 */
[----:B------:R-:W-:Y:S02]  /*0070*/  I2FP.F32.S32 R0, R3 ;  /* 0x0000000300007245 */ /* 0x000fe40000201400 */
[----:B------:R-:W-:-:S03]  /*0080*/  ISETP.LT.AND P0, PT, R3, 0x10, !P0 ;  /* 0x000000100300780c */ /* 0x000fc60004701270 */
[----:B------:R-:W-:-:S04]  /*0090*/  FADD R0, R0, 0.5 ;  /* 0x3f00000000007421 */ /* 0x000fc80000000000 */
[----:B------:R-:W-:Y:S02]  /*00a0*/  FFMA R0, R0, R5, -0.5 ;  /* 0xbf00000000007423 */ /* 0x000fe40000000005 */
[----:B------:R-:W1:Y:S03]  /*00b0*/  LDC.64 R4, c[0x0][0x210] ;  /* 0x00008400ff047b82 */ /* 0x000e660000000a00 */
[----:B------:R-:W-:-:S06]  /*00c0*/  FMNMX R0, RZ, R0, !PT ;  /* 0x00000000ff007209 */ /* 0x000fcc0007800000 */
[----:B------:R-:W2:Y:S02]  /*00d0*/  F2I.TRUNC.NTZ R0, R0 ;  /* 0x0000000000007305 */ /* 0x000ea4000020f100 */
[----:B--2---:R-:W-:Y:S01]  /*00e0*/  VIMNMX R2, R0, 0x1, PT ;  /* 0x0000000100027848 */ /* 0x004fe20003fe0100 */
[----:B-1----:R-:W-:-:S04]  /*00f0*/  IMAD.WIDE R4, R3, 0x8, R4 ;  /* 0x0000000803047825 */ /* 0x002fc800078e0204 */
[----:B------:R-:W-:-:S05]  /*0100*/  VIADD R2, R2, 0x1 ;  /* 0x0000000102027836 */ /* 0x000fca0000000000 */
[----:B------:R-:W-:Y:S01]  /*0110*/  SHF.R.S32.HI R3, RZ, 0x1f, R2 ;  /* 0x0000001fff037819 */ /* 0x000fe20000011402 */
[----:B------:R-:W-:Y:S06]  /*0120*/  @!P0 EXIT ;  /* 0x000000000000894d */ /* 0x000fec0003800000 */
[----:B------:R-:W-:Y:S02]  /*0130*/  ULDC.64 UR4, c[0x0][0x208] ;  /* 0x0000820000047ab9 */ /* 0x000fe40000000a00 */
[----:B------:R-:W-:Y:S01]  /*0140*/  STG.E.64 desc[UR4][R4.64], R2 ;  /* 0x0000000204007986 */ /* 0x000fe2000c101b04 */
[----:B------:R-:W-:Y:S05]  /*0150*/  EXIT ;  /* 0x000000000000794d */ /* 0x000fea0003800000 */
.L_x_0:
[----:B------:R-:W-:-:S00]  /*0160*/  BRA `(.L_x_0) ;  /* 0xfffffffc00fc7947 */ /* 0x000fc0000383ffff */
[----:B------:R-:W-:-:S00]  /*0170*/  NOP ;  /* 0x0000000000007918 */ /* 0x000fc00000000000 */
        /* <DEDUP_REMOVED lines=8> */
.L_x_1:


//--------------------- .nv.constant0.triton_poi_fused_add_clamp_13 --------------------------
	.section	.nv.constant0.triton_poi_fused_add_clamp_13,"a",@progbits
	.sectionflags	@""
	.align	4
.nv.constant0.triton_poi_fused_add_clamp_13:
	.zero		540
